	.headerflags	@"EF_CUDA_TEXMODE_UNIFIED EF_CUDA_64BIT_ADDRESS EF_CUDA_ACCELERATORS EF_CUDA_SM90 EF_CUDA_VIRTUAL_SM(EF_CUDA_SM90)"
	.elftype	@"ET_EXEC"


//--------------------- .nv.info                  --------------------------
	.section	.nv.info,"",@"SHT_CUDA_INFO"
	.align	4


	//----- nvinfo : EIATTR_REGCOUNT
	.align		4
        /*0000*/ 	.byte	0x04, 0x2f
        /*0002*/ 	.short	(.L_1 - .L_0)
	.align		4
.L_0:
        /*0004*/ 	.word	index@(triton_poi_fused_clone_3)
        /*0008*/ 	.word	0x0000001f


	//----- nvinfo : EIATTR_MIN_STACK_SIZE
	.align		4
.L_1:
        /*000c*/ 	.byte	0x04, 0x12
        /*000e*/ 	.short	(.L_3 - .L_2)
	.align		4
.L_2:
        /*0010*/ 	.word	index@(triton_poi_fused_clone_3)
        /*0014*/ 	.word	0x00000000


	//----- nvinfo : EIATTR_FRAME_SIZE
	.align		4
.L_3:
        /*0018*/ 	.byte	0x04, 0x11
        /*001a*/ 	.short	(.L_5 - .L_4)
	.align		4
.L_4:
        /*001c*/ 	.word	index@(triton_poi_fused_clone_3)
        /*0020*/ 	.word	0x00000000


	//----- nvinfo : EIATTR_MIN_STACK_SIZE
	.align		4
.L_5:
        /*0024*/ 	.byte	0x04, 0x12
        /*0026*/ 	.short	(.L_7 - .L_6)
	.align		4
.L_6:
        /*0028*/ 	.word	index@(triton_poi_fused_clone_3)
        /*002c*/ 	.word	0x00000000
.L_7:


//--------------------- .nv.info.triton_poi_fused_clone_3 --------------------------
	.section	.nv.info.triton_poi_fused_clone_3,"",@"SHT_CUDA_INFO"
	.sectionflags	@""
	.align	4


	//----- nvinfo : EIATTR_CUDA_API_VERSION
	.align		4
        /*0000*/ 	.byte	0x04, 0x37
        /*0002*/ 	.short	(.L_9 - .L_8)
.L_8:
        /*0004*/ 	.word	0x0000007c


	//----- nvinfo : EIATTR_KPARAM_INFO
	.align		4
.L_9:
        /*0008*/ 	.byte	0x04, 0x17
        /*000a*/ 	.short	(.L_11 - .L_10)
.L_10:
        /*000c*/ 	.word	0x00000000
        /*0010*/ 	.short	0x0005
        /*0012*/ 	.short	0x0020
        /*0014*/ 	.byte	0x00, 0xf4, 0x21, 0x00


	//----- nvinfo : EIATTR_KPARAM_INFO
	.align		4
.L_11:
        /*0018*/ 	.byte	0x04, 0x17
        /*001a*/ 	.short	(.L_13 - .L_12)
.L_12:
        /*001c*/ 	.word	0x00000000
        /*0020*/ 	.short	0x0004
        /*0022*/ 	.short	0x0018
        /*0024*/ 	.byte	0x00, 0xf0, 0x11, 0x00


	//----- nvinfo : EIATTR_KPARAM_INFO
	.align		4
.L_13:
        /*0028*/ 	.byte	0x04, 0x17
        /*002a*/ 	.short	(.L_15 - .L_14)
.L_14:
        /*002c*/ 	.word	0x00000000
        /*0030*/ 	.short	0x0003
        /*0032*/ 	.short	0x0014
        /*0034*/ 	.byte	0x00, 0xf0, 0x11, 0x00


	//----- nvinfo : EIATTR_KPARAM_INFO
	.align		4
.L_15:
        /*0038*/ 	.byte	0x04, 0x17
        /*003a*/ 	.short	(.L_17 - .L_16)
.L_16:
        /*003c*/ 	.word	0x00000000
        /*0040*/ 	.short	0x0002
        /*0042*/ 	.short	0x0010
        /*0044*/ 	.byte	0x00, 0xf0, 0x11, 0x00


	//----- nvinfo : EIATTR_KPARAM_INFO
	.align		4
.L_17:
        /*0048*/ 	.byte	0x04, 0x17
        /*004a*/ 	.short	(.L_19 - .L_18)
.L_18:
        /*004c*/ 	.word	0x00000000
        /*0050*/ 	.short	0x0001
        /*0052*/ 	.short	0x0008
        /*0054*/ 	.byte	0x00, 0xf4, 0x21, 0x00


	//----- nvinfo : EIATTR_KPARAM_INFO
	.align		4
.L_19:
        /*0058*/ 	.byte	0x04, 0x17
        /*005a*/ 	.short	(.L_21 - .L_20)
.L_20:
        /*005c*/ 	.word	0x00000000
        /*0060*/ 	.short	0x0000
        /*0062*/ 	.short	0x0000
        /*0064*/ 	.byte	0x00, 0xf4, 0x21, 0x00


	//----- nvinfo : EIATTR_SPARSE_MMA_MASK
	.align		4
.L_21:
        /*0068*/ 	.byte	0x03, 0x50
        /*006a*/ 	.short	0x0000


	//----- nvinfo : EIATTR_MAXREG_COUNT
	.align		4
        /*006c*/ 	.byte	0x03, 0x1b
        /*006e*/ 	.short	0x00ff


	//----- nvinfo : EIATTR_EXIT_INSTR_OFFSETS
	.align		4
        /*0070*/ 	.byte	0x04, 0x1c
        /*0072*/ 	.short	(.L_23 - .L_22)


	//   ....[0]....
.L_22:
        /*0074*/ 	.word	0x00000a80


	//----- nvinfo : EIATTR_REQNTID
	.align		4
.L_23:
        /*0078*/ 	.byte	0x04, 0x10
        /*007a*/ 	.short	(.L_25 - .L_24)
.L_24:
        /*007c*/ 	.word	0x00000080
        /*0080*/ 	.word	0x00000001
        /*0084*/ 	.word	0x00000001


	//----- nvinfo : EIATTR_CBANK_PARAM_SIZE
	.align		4
.L_25:
        /*0088*/ 	.byte	0x03, 0x19
        /*008a*/ 	.short	0x0028


	//----- nvinfo : EIATTR_PARAM_CBANK
	.align		4
        /*008c*/ 	.byte	0x04, 0x0a
        /*008e*/ 	.short	(.L_27 - .L_26)
	.align		4
.L_26:
        /*0090*/ 	.word	index@(.nv.constant0.triton_poi_fused_clone_3)
        /*0094*/ 	.short	0x0210
        /*0096*/ 	.short	0x0028


	//----- nvinfo : EIATTR_SW_WAR
	.align		4
.L_27:
        /*0098*/ 	.byte	0x04, 0x36
        /*009a*/ 	.short	(.L_29 - .L_28)
.L_28:
        /*009c*/ 	.word	0x00000008
.L_29:


//--------------------- .nv.callgraph             --------------------------
	.section	.nv.callgraph,"",@"SHT_CUDA_CALLGRAPH"
	.align	4
	.sectionentsize	8
	.align		4
        /*0000*/ 	.word	0x00000000
	.align		4
        /*0004*/ 	.word	0xffffffff
	.align		4
        /*0008*/ 	.word	0x00000000
	.align		4
        /*000c*/ 	.word	0xfffffffe
	.align		4
        /*0010*/ 	.word	0x00000000
	.align		4
        /*0014*/ 	.word	0xfffffffd
	.align		4
        /*0018*/ 	.word	0x00000000
	.align		4
        /*001c*/ 	.word	0xfffffffc


//--------------------- .text.triton_poi_fused_clone_3 --------------------------
	.section	.text.triton_poi_fused_clone_3,"ax",@progbits
	.align	128
        .global         triton_poi_fused_clone_3
        .type           triton_poi_fused_clone_3,@function
        .size           triton_poi_fused_clone_3,(.L_x_1 - triton_poi_fused_clone_3)
        .other          triton_poi_fused_clone_3,@"STO_CUDA_ENTRY STV_DEFAULT"
triton_poi_fused_clone_3:
.text.triton_poi_fused_clone_3:
[----:B------:R-:W-:Y:S08]  /*0000*/  LDC R1, c[0x0][0x28] ;  /* 0x00000a00ff017b82 */ /* 0x000ff00000000800 */
[----:B------:R-:W1:Y:S01]  /*0010*/  LDC R12, c[0x0][0x224] ;  /* 0x00008900ff0c7b82 */ /* 0x000e620000000800 */
[----:B------:R-:W2:Y:S01]  /*0020*/  S2R R0, SR_TID.X ;  /* 0x0000000000007919 */ /* 0x000ea20000002100 */
[----:B------:R-:W-:Y:S01]  /*0030*/  ULDC.64 UR4, c[0x0][0x208] ;  /* 0x0000820000047ab9 */ /* 0x000fe20000000a00 */
[----:B------:R-:W3:Y:S05]  /*0040*/  S2R R3, SR_CTAID.X ;  /* 0x0000000000037919 */ /* 0x000eea0000002500 */
[----:B------:R-:W4:Y:S01]  /*0050*/  LDC R2, c[0x0][0x220] ;  /* 0x00008800ff027b82 */ /* 0x000f220000000800 */
[----:B-1----:R-:W-:-:S04]  /*0060*/  IABS R13, R12 ;  /* 0x0000000c000d7213 */ /* 0x002fc80000000000 */
[----:B------:R-:W1:Y:S01]  /*0070*/  I2F.RP R5, R13 ;  /* 0x0000000d00057306 */ /* 0x000e620000209400 */
[----:B----4-:R-:W-:Y:S01]  /*0080*/  IABS R6, R2 ;  /* 0x0000000200067213 */ /* 0x010fe20000000000 */
[----:B--2---:R-:W-:-:S06]  /*0090*/  IMAD.SHL.U32 R0, R0, 0x8, RZ ;  /* 0x0000000800007824 */ /* 0x004fcc00078e00ff */
[----:B------:R-:W2:Y:S01]  /*00a0*/  I2F.RP R4, R6 ;  /* 0x0000000600047306 */ /* 0x000ea20000209400 */
[----:B---3--:R-:W-:Y:S02]  /*00b0*/  SHF.R.S32.HI R22, RZ, 0x13, R3 ;  /* 0x00000013ff167819 */ /* 0x008fe40000011403 */
[----:B------:R-:W-:Y:S02]  /*00c0*/  LOP3.LUT R0, R0, 0x3f8, RZ, 0xc0, !PT ;  /* 0x000003f800007812 */ /* 0x000fe400078ec0ff */
[----:B------:R-:W-:-:S03]  /*00d0*/  SGXT R22, R22, 0x1 ;  /* 0x000000011616781a */ /* 0x000fc60000000200 */
[----:B-1----:R-:W1:Y:S01]  /*00e0*/  MUFU.RCP R5, R5 ;  /* 0x0000000500057308 */ /* 0x002e620000001000 */
[----:B------:R-:W-:-:S04]  /*00f0*/  IMAD R0, R3, 0x1000, R0 ;  /* 0x0000100003007824 */ /* 0x000fc800078e0200 */
[C---:B------:R-:W-:Y:S01]  /*0100*/  VIADD R9, R0.reuse, 0x400 ;  /* 0x0000040000097836 */ /* 0x040fe20000000000 */
[----:B------:R-:W-:Y:S01]  /*0110*/  IABS R16, R0 ;  /* 0x0000000000107213 */ /* 0x000fe20000000000 */
[----:B------:R-:W-:Y:S01]  /*0120*/  VIADD R15, R0, 0x800 ;  /* 0x00000800000f7836 */ /* 0x000fe20000000000 */
[----:B--2---:R-:W2:Y:S02]  /*0130*/  MUFU.RCP R4, R4 ;  /* 0x0000000400047308 */ /* 0x004ea40000001000 */
[----:B------:R-:W-:Y:S02]  /*0140*/  IABS R14, R9 ;  /* 0x00000009000e7213 */ /* 0x000fe40000000000 */
[----:B------:R-:W-:Y:S01]  /*0150*/  IABS R24, R15 ;  /* 0x0000000f00187213 */ /* 0x000fe20000000000 */
[----:B-1----:R-:W-:-:S04]  /*0160*/  VIADD R18, R5, 0xffffffe ;  /* 0x0ffffffe05127836 */ /* 0x002fc80000000000 */
[----:B------:R1:W3:Y:S01]  /*0170*/  F2I.FTZ.U32.TRUNC.NTZ R19, R18 ;  /* 0x0000001200137305 */ /* 0x0002e2000021f000 */
[----:B--2---:R-:W-:-:S07]  /*0180*/  VIADD R4, R4, 0xffffffe ;  /* 0x0ffffffe04047836 */ /* 0x004fce0000000000 */
[----:B------:R2:W4:Y:S01]  /*0190*/  F2I.FTZ.U32.TRUNC.NTZ R17, R4 ;  /* 0x0000000400117305 */ /* 0x000522000021f000 */
[----:B-1----:R-:W-:Y:S01]  /*01a0*/  HFMA2.MMA R18, -RZ, RZ, 0, 0 ;  /* 0x00000000ff127435 */ /* 0x002fe200000001ff */
[----:B---3--:R-:W-:Y:S01]  /*01b0*/  IMAD.MOV R8, RZ, RZ, -R19 ;  /* 0x000000ffff087224 */ /* 0x008fe200078e0a13 */
[----:B--2---:R-:W-:-:S03]  /*01c0*/  LEA.HI R4, R22, R0, RZ, 0x7 ;  /* 0x0000000016047211 */ /* 0x004fc600078f38ff */
[----:B------:R-:W-:Y:S01]  /*01d0*/  IMAD R5, R8, R13, RZ ;  /* 0x0000000d08057224 */ /* 0x000fe200078e02ff */
[----:B------:R-:W-:-:S04]  /*01e0*/  SHF.R.S32.HI R20, RZ, 0x7, R4 ;  /* 0x00000007ff147819 */ /* 0x000fc80000011404 */
[----:B------:R-:W-:-:S04]  /*01f0*/  IMAD.HI.U32 R18, R19, R5, R18 ;  /* 0x0000000513127227 */ /* 0x000fc800078e0012 */
[----:B----4-:R-:W-:Y:S02]  /*0200*/  IMAD.MOV R3, RZ, RZ, -R17 ;  /* 0x000000ffff037224 */ /* 0x010fe400078e0a11 */
[----:B------:R-:W-:-:S04]  /*0210*/  IMAD.HI.U32 R8, R18, R16, RZ ;  /* 0x0000001012087227 */ /* 0x000fc800078e00ff */
[----:B------:R-:W-:Y:S02]  /*0220*/  IMAD.MOV R5, RZ, RZ, -R8 ;  /* 0x000000ffff057224 */ /* 0x000fe400078e0a08 */
[----:B------:R-:W-:-:S04]  /*0230*/  IMAD.HI.U32 R10, R18, R14, RZ ;  /* 0x0000000e120a7227 */ /* 0x000fc800078e00ff */
[----:B------:R-:W-:Y:S01]  /*0240*/  IMAD R16, R13, R5, R16 ;  /* 0x000000050d107224 */ /* 0x000fe200078e0210 */
[----:B------:R-:W-:Y:S01]  /*0250*/  IADD3 R5, -R10, RZ, RZ ;  /* 0x000000ff0a057210 */ /* 0x000fe20007ffe1ff */
[----:B------:R-:W-:-:S03]  /*0260*/  IMAD.HI.U32 R11, R18, R24, RZ ;  /* 0x00000018120b7227 */ /* 0x000fc600078e00ff */
[C---:B------:R-:W-:Y:S01]  /*0270*/  ISETP.GT.U32.AND P3, PT, R13.reuse, R16, PT ;  /* 0x000000100d00720c */ /* 0x040fe20003f64070 */
[----:B------:R-:W-:Y:S01]  /*0280*/  IMAD R14, R13, R5, R14 ;  /* 0x000000050d0e7224 */ /* 0x000fe200078e020e */
[----:B------:R-:W-:Y:S01]  /*0290*/  LEA.HI R5, R22, R9, RZ, 0x7 ;  /* 0x0000000916057211 */ /* 0x000fe200078f38ff */
[----:B------:R-:W-:Y:S01]  /*02a0*/  IMAD.MOV R7, RZ, RZ, -R11 ;  /* 0x000000ffff077224 */ /* 0x000fe200078e0a0b */
[----:B------:R-:W-:Y:S01]  /*02b0*/  LOP3.LUT R9, R9, R12, RZ, 0x3c, !PT ;  /* 0x0000000c09097212 */ /* 0x000fe200078e3cff */
[----:B------:R-:W-:Y:S01]  /*02c0*/  IMAD R3, R3, R6, RZ ;  /* 0x0000000603037224 */ /* 0x000fe200078e02ff */
[C---:B------:R-:W-:Y:S01]  /*02d0*/  ISETP.GT.U32.AND P0, PT, R13.reuse, R14, PT ;  /* 0x0000000e0d00720c */ /* 0x040fe20003f04070 */
[----:B------:R-:W-:Y:S02]  /*02e0*/  IMAD R24, R13, R7, R24 ;  /* 0x000000070d187224 */ /* 0x000fe400078e0218 */
[----:B------:R-:W-:-:S03]  /*02f0*/  VIADD R19, R0, 0xc00 ;  /* 0x00000c0000137836 */ /* 0x000fc60000000000 */
[----:B------:R-:W-:Y:S01]  /*0300*/  ISETP.GT.U32.AND P5, PT, R13, R24, PT ;  /* 0x000000180d00720c */ /* 0x000fe20003fa4070 */
[----:B------:R-:W-:Y:S01]  /*0310*/  @!P3 IMAD.IADD R16, R16, 0x1, -R13 ;  /* 0x000000011010b824 */ /* 0x000fe200078e0a0d */
[-C--:B------:R-:W-:Y:S01]  /*0320*/  IABS R23, R19.reuse ;  /* 0x0000001300177213 */ /* 0x080fe20000000000 */
[----:B------:R-:W-:Y:S01]  /*0330*/  @!P3 VIADD R8, R8, 0x1 ;  /* 0x000000010808b836 */ /* 0x000fe20000000000 */
[----:B------:R-:W-:Y:S02]  /*0340*/  LEA.HI R7, R22, R19, RZ, 0x7 ;  /* 0x0000001316077211 */ /* 0x000fe400078f38ff */
[----:B------:R-:W-:Y:S01]  /*0350*/  ISETP.GE.U32.AND P1, PT, R16, R13, PT ;  /* 0x0000000d1000720c */ /* 0x000fe20003f26070 */
[----:B------:R-:W-:Y:S01]  /*0360*/  IMAD.MOV.U32 R16, RZ, RZ, RZ ;  /* 0x000000ffff107224 */ /* 0x000fe200078e00ff */
[----:B------:R-:W-:Y:S02]  /*0370*/  @!P0 IADD3 R14, R14, -R13, RZ ;  /* 0x8000000d0e0e8210 */ /* 0x000fe40007ffe0ff */
[----:B------:R-:W-:Y:S01]  /*0380*/  SHF.R.S32.HI R7, RZ, 0x7, R7 ;  /* 0x00000007ff077819 */ /* 0x000fe20000011407 */
[----:B------:R-:W-:Y:S01]  /*0390*/  IMAD.HI.U32 R16, R17, R3, R16 ;  /* 0x0000000311107227 */ /* 0x000fe200078e0010 */
[----:B------:R-:W-:-:S02]  /*03a0*/  IABS R3, R20 ;  /* 0x0000001400037213 */ /* 0x000fc40000000000 */
[----:B------:R-:W-:Y:S01]  /*03b0*/  ISETP.GE.U32.AND P6, PT, R14, R13, PT ;  /* 0x0000000d0e00720c */ /* 0x000fe20003fc6070 */
[----:B------:R-:W-:Y:S01]  /*03c0*/  @!P5 IMAD.IADD R24, R24, 0x1, -R13 ;  /* 0x000000011818d824 */ /* 0x000fe200078e0a0d */
[----:B------:R-:W-:Y:S01]  /*03d0*/  SHF.R.S32.HI R14, RZ, 0x7, R5 ;  /* 0x00000007ff0e7819 */ /* 0x000fe20000011405 */
[----:B------:R-:W-:Y:S01]  /*03e0*/  IMAD.HI.U32 R17, R16, R3, RZ ;  /* 0x0000000310117227 */ /* 0x000fe200078e00ff */
[----:B------:R-:W-:Y:S02]  /*03f0*/  LEA.HI R5, R22, R15, RZ, 0x7 ;  /* 0x0000000f16057211 */ /* 0x000fe400078f38ff */
[----:B------:R-:W-:Y:S01]  /*0400*/  IABS R21, R14 ;  /* 0x0000000e00157213 */ /* 0x000fe20000000000 */
[----:B------:R-:W-:Y:S01]  /*0410*/  IMAD.MOV R22, RZ, RZ, -R17 ;  /* 0x000000ffff167224 */ /* 0x000fe200078e0a11 */
[----:B------:R-:W-:Y:S01]  /*0420*/  SHF.R.S32.HI R5, RZ, 0x7, R5 ;  /* 0x00000007ff057819 */ /* 0x000fe20000011405 */
[----:B------:R-:W-:Y:S01]  /*0430*/  IMAD.MOV.U32 R17, RZ, RZ, R23 ;  /* 0x000000ffff117224 */ /* 0x000fe200078e0017 */
[----:B------:R-:W-:Y:S01]  /*0440*/  IABS R23, R7 ;  /* 0x0000000700177213 */ /* 0x000fe20000000000 */
[----:B------:R-:W-:Y:S01]  /*0450*/  IMAD R3, R6, R22, R3 ;  /* 0x0000001606037224 */ /* 0x000fe200078e0203 */
[----:B------:R-:W-:Y:S01]  /*0460*/  IABS R25, R5 ;  /* 0x0000000500197213 */ /* 0x000fe20000000000 */
[----:B------:R-:W-:Y:S01]  /*0470*/  IMAD.HI.U32 R18, R18, R17, RZ ;  /* 0x0000001112127227 */ /* 0x000fe200078e00ff */
[----:B------:R-:W-:-:S02]  /*0480*/  ISETP.GE.U32.AND P4, PT, R24, R13, PT ;  /* 0x0000000d1800720c */ /* 0x000fc40003f86070 */
[----:B------:R-:W-:Y:S01]  /*0490*/  @!P0 IADD3 R10, R10, 0x1, RZ ;  /* 0x000000010a0a8810 */ /* 0x000fe20007ffe0ff */
[C---:B------:R-:W-:Y:S01]  /*04a0*/  IMAD.HI.U32 R22, R16.reuse, R21, RZ ;  /* 0x0000001510167227 */ /* 0x040fe200078e00ff */
[----:B------:R-:W-:Y:S02]  /*04b0*/  IADD3 R28, -R18, RZ, RZ ;  /* 0x000000ff121c7210 */ /* 0x000fe40007ffe1ff */
[-C--:B------:R-:W-:Y:S01]  /*04c0*/  LOP3.LUT R19, R19, R12.reuse, RZ, 0x3c, !PT ;  /* 0x0000000c13137212 */ /* 0x080fe200078e3cff */
[----:B------:R-:W-:Y:S01]  /*04d0*/  IMAD.MOV R26, RZ, RZ, -R22 ;  /* 0x000000ffff1a7224 */ /* 0x000fe200078e0a16 */
[----:B------:R-:W-:Y:S01]  /*04e0*/  LOP3.LUT R15, R15, R12, RZ, 0x3c, !PT ;  /* 0x0000000c0f0f7212 */ /* 0x000fe200078e3cff */
[----:B------:R-:W-:-:S04]  /*04f0*/  IMAD.HI.U32 R22, R16, R25, RZ ;  /* 0x0000001910167227 */ /* 0x000fc800078e00ff */
[----:B------:R-:W-:-:S04]  /*0500*/  IMAD.HI.U32 R24, R16, R23, RZ ;  /* 0x0000001710187227 */ /* 0x000fc800078e00ff */
[----:B------:R-:W-:Y:S02]  /*0510*/  IMAD R16, R13, R28, R17 ;  /* 0x0000001c0d107224 */ /* 0x000fe400078e0211 */
[----:B------:R-:W-:Y:S01]  /*0520*/  IMAD R17, R6, R26, R21 ;  /* 0x0000001a06117224 */ /* 0x000fe200078e0215 */
[----:B------:R-:W-:Y:S01]  /*0530*/  LOP3.LUT R21, R0, R12, RZ, 0x3c, !PT ;  /* 0x0000000c00157212 */ /* 0x000fe200078e3cff */
[----:B------:R-:W-:Y:S01]  /*0540*/  @!P5 VIADD R11, R11, 0x1 ;  /* 0x000000010b0bd836 */ /* 0x000fe20000000000 */
[----:B------:R-:W-:Y:S01]  /*0550*/  ISETP.GT.U32.AND P2, PT, R13, R16, PT ;  /* 0x000000100d00720c */ /* 0x000fe20003f44070 */
[----:B------:R-:W-:Y:S01]  /*0560*/  @P1 VIADD R8, R8, 0x1 ;  /* 0x0000000108081836 */ /* 0x000fe20000000000 */
[C---:B------:R-:W-:Y:S01]  /*0570*/  ISETP.GT.U32.AND P0, PT, R6.reuse, R17, PT ;  /* 0x000000110600720c */ /* 0x040fe20003f04070 */
[----:B------:R-:W-:Y:S01]  /*0580*/  IMAD.MOV R22, RZ, RZ, -R22 ;  /* 0x000000ffff167224 */ /* 0x000fe200078e0a16 */
[C---:B------:R-:W-:Y:S01]  /*0590*/  ISETP.GT.U32.AND P1, PT, R6.reuse, R3, PT ;  /* 0x000000030600720c */ /* 0x040fe20003f24070 */
[----:B------:R-:W-:Y:S01]  /*05a0*/  IMAD.MOV R24, RZ, RZ, -R24 ;  /* 0x000000ffff187224 */ /* 0x000fe200078e0a18 */
[----:B------:R-:W-:Y:S01]  /*05b0*/  ISETP.GE.AND P3, PT, R21, RZ, PT ;  /* 0x000000ff1500720c */ /* 0x000fe20003f66270 */
[C---:B------:R-:W-:Y:S01]  /*05c0*/  IMAD R21, R6.reuse, R22, R25 ;  /* 0x0000001606157224 */ /* 0x040fe200078e0219 */
[----:B------:R-:W-:Y:S01]  /*05d0*/  @P4 IADD3 R11, R11, 0x1, RZ ;  /* 0x000000010b0b4810 */ /* 0x000fe20007ffe0ff */
[----:B------:R-:W-:-:S02]  /*05e0*/  IMAD R23, R6, R24, R23 ;  /* 0x0000001806177224 */ /* 0x000fc400078e0217 */
[----:B------:R-:W-:Y:S01]  /*05f0*/  @P6 VIADD R10, R10, 0x1 ;  /* 0x000000010a0a6836 */ /* 0x000fe20000000000 */
[----:B------:R-:W-:Y:S01]  /*0600*/  ISETP.GT.U32.AND P6, PT, R6, R21, PT ;  /* 0x000000150600720c */ /* 0x000fe20003fc4070 */
[----:B------:R-:W-:Y:S01]  /*0610*/  @!P2 IMAD.IADD R16, R16, 0x1, -R13 ;  /* 0x000000011010a824 */ /* 0x000fe200078e0a0d */
[----:B------:R-:W-:Y:S01]  /*0620*/  ISETP.GT.U32.AND P5, PT, R6, R23, PT ;  /* 0x000000170600720c */ /* 0x000fe20003fa4070 */
[----:B------:R-:W-:Y:S01]  /*0630*/  @!P2 VIADD R18, R18, 0x1 ;  /* 0x000000011212a836 */ /* 0x000fe20000000000 */
[----:B------:R-:W-:Y:S01]  /*0640*/  ISETP.GE.AND P2, PT, R9, RZ, PT ;  /* 0x000000ff0900720c */ /* 0x000fe20003f46270 */
[--C-:B------:R-:W-:Y:S01]  /*0650*/  @!P0 IMAD.IADD R17, R17, 0x1, -R6.reuse ;  /* 0x0000000111118824 */ /* 0x100fe200078e0a06 */
[----:B------:R-:W-:Y:S01]  /*0660*/  ISETP.GE.U32.AND P4, PT, R16, R13, PT ;  /* 0x0000000d1000720c */ /* 0x000fe20003f86070 */
[----:B------:R-:W-:Y:S01]  /*0670*/  @!P1 IMAD.IADD R3, R3, 0x1, -R6 ;  /* 0x0000000103039824 */ /* 0x000fe200078e0a06 */
[----:B------:R-:W-:Y:S01]  /*0680*/  ISETP.GE.AND P0, PT, R19, RZ, PT ;  /* 0x000000ff1300720c */ /* 0x000fe20003f06270 */
[----:B------:R-:W-:Y:S01]  /*0690*/  IMAD.MOV.U32 R9, RZ, RZ, R11 ;  /* 0x000000ffff097224 */ /* 0x000fe200078e000b */
[----:B------:R-:W-:Y:S01]  /*06a0*/  ISETP.GE.AND P1, PT, R15, RZ, PT ;  /* 0x000000ff0f00720c */ /* 0x000fe20003f26270 */
[----:B------:R-:W-:-:S02]  /*06b0*/  IMAD.MOV.U32 R11, RZ, RZ, R8 ;  /* 0x000000ffff0b7224 */ /* 0x000fc400078e0008 */
[----:B------:R-:W-:Y:S01]  /*06c0*/  @!P6 IMAD.IADD R21, R21, 0x1, -R6 ;  /* 0x000000011515e824 */ /* 0x000fe200078e0a06 */
[----:B------:R-:W-:Y:S01]  /*06d0*/  ISETP.NE.AND P6, PT, R12, RZ, PT ;  /* 0x000000ff0c00720c */ /* 0x000fe20003fc5270 */
[----:B------:R-:W-:Y:S01]  /*06e0*/  @!P3 IMAD.MOV R11, RZ, RZ, -R11 ;  /* 0x000000ffff0bb224 */ /* 0x000fe200078e0a0b */
[----:B------:R-:W-:Y:S01]  /*06f0*/  @!P5 IADD3 R23, R23, -R6, RZ ;  /* 0x800000061717d210 */ /* 0x000fe20007ffe0ff */
[----:B------:R-:W-:Y:S01]  /*0700*/  @!P2 IMAD.MOV R10, RZ, RZ, -R10 ;  /* 0x000000ffff0aa224 */ /* 0x000fe200078e0a0a */
[----:B------:R-:W-:Y:S01]  /*0710*/  LOP3.LUT R12, RZ, R12, RZ, 0x33, !PT ;  /* 0x0000000cff0c7212 */ /* 0x000fe200078e33ff */
[----:B------:R-:W-:Y:S01]  /*0720*/  @P4 VIADD R18, R18, 0x1 ;  /* 0x0000000112124836 */ /* 0x000fe20000000000 */
[C---:B------:R-:W-:Y:S02]  /*0730*/  ISETP.GT.U32.AND P4, PT, R6.reuse, R3, PT ;  /* 0x000000030600720c */ /* 0x040fe40003f84070 */
[----:B------:R-:W-:Y:S01]  /*0740*/  ISETP.GT.U32.AND P5, PT, R6, R21, PT ;  /* 0x000000150600720c */ /* 0x000fe20003fa4070 */
[----:B------:R-:W-:Y:S01]  /*0750*/  @!P0 IMAD.MOV R18, RZ, RZ, -R18 ;  /* 0x000000ffff128224 */ /* 0x000fe200078e0a12 */
[----:B------:R-:W-:-:S02]  /*0760*/  @!P1 IADD3 R9, -R9, RZ, RZ ;  /* 0x000000ff09099210 */ /* 0x000fc40007ffe1ff */
[C---:B------:R-:W-:Y:S02]  /*0770*/  ISETP.GT.U32.AND P2, PT, R6.reuse, R17, PT ;  /* 0x000000110600720c */ /* 0x040fe40003f44070 */
[----:B------:R-:W-:Y:S02]  /*0780*/  ISETP.GT.U32.AND P1, PT, R6, R23, PT ;  /* 0x000000170600720c */ /* 0x000fe40003f24070 */
[----:B------:R-:W-:Y:S02]  /*0790*/  SEL R8, R12, R10, !P6 ;  /* 0x0000000a0c087207 */ /* 0x000fe40007000000 */
[----:B------:R-:W-:Y:S01]  /*07a0*/  ISETP.GE.AND P3, PT, R20, RZ, PT ;  /* 0x000000ff1400720c */ /* 0x000fe20003f66270 */
[----:B------:R-:W-:Y:S01]  /*07b0*/  @!P4 IMAD.IADD R3, R3, 0x1, -R6 ;  /* 0x000000010303c824 */ /* 0x000fe200078e0a06 */
[C---:B------:R-:W-:Y:S02]  /*07c0*/  SEL R9, R12.reuse, R9, !P6 ;  /* 0x000000090c097207 */ /* 0x040fe40007000000 */
[----:B------:R-:W-:-:S02]  /*07d0*/  SEL R11, R12, R11, !P6 ;  /* 0x0000000b0c0b7207 */ /* 0x000fc40007000000 */
[----:B------:R-:W-:Y:S01]  /*07e0*/  SEL R10, R12, R18, !P6 ;  /* 0x000000120c0a7207 */ /* 0x000fe20007000000 */
[--C-:B------:R-:W-:Y:S01]  /*07f0*/  @!P2 IMAD.IADD R17, R17, 0x1, -R6.reuse ;  /* 0x000000011111a824 */ /* 0x100fe200078e0a06 */
[----:B------:R-:W-:Y:S01]  /*0800*/  ISETP.GE.AND P6, PT, R5, RZ, PT ;  /* 0x000000ff0500720c */ /* 0x000fe20003fc6270 */
[----:B------:R-:W-:Y:S01]  /*0810*/  @!P1 IMAD.IADD R23, R23, 0x1, -R6 ;  /* 0x0000000117179824 */ /* 0x000fe200078e0a06 */
[----:B------:R-:W-:Y:S02]  /*0820*/  ISETP.GE.AND P4, PT, R7, RZ, PT ;  /* 0x000000ff0700720c */ /* 0x000fe40003f86270 */
[----:B------:R-:W-:Y:S01]  /*0830*/  ISETP.GE.AND P0, PT, R14, RZ, PT ;  /* 0x000000ff0e00720c */ /* 0x000fe20003f06270 */
[----:B------:R-:W-:Y:S01]  /*0840*/  @!P3 IMAD.MOV R3, RZ, RZ, -R3 ;  /* 0x000000ffff03b224 */ /* 0x000fe200078e0a03 */
[----:B------:R-:W-:Y:S02]  /*0850*/  LOP3.LUT R7, R4, 0xfffff780, RZ, 0xc0, !PT ;  /* 0xfffff78004077812 */ /* 0x000fe400078ec0ff */
[----:B------:R-:W1:Y:S01]  /*0860*/  LDC.64 R4, c[0x0][0x210] ;  /* 0x00008400ff047b82 */ /* 0x000e620000000a00 */
[----:B------:R-:W-:-:S02]  /*0870*/  @!P5 IADD3 R21, R21, -R6, RZ ;  /* 0x800000061515d210 */ /* 0x000fc40007ffe0ff */
[----:B------:R-:W-:Y:S01]  /*0880*/  ISETP.NE.AND P1, PT, R2, RZ, PT ;  /* 0x000000ff0200720c */ /* 0x000fe20003f25270 */
[----:B------:R-:W-:Y:S01]  /*0890*/  IMAD.IADD R7, R0, 0x1, -R7 ;  /* 0x0000000100077824 */ /* 0x000fe200078e0a07 */
[----:B------:R-:W-:Y:S01]  /*08a0*/  LOP3.LUT R2, RZ, R2, RZ, 0x33, !PT ;  /* 0x00000002ff027212 */ /* 0x000fe200078e33ff */
[----:B------:R-:W-:Y:S02]  /*08b0*/  @!P6 IMAD.MOV R21, RZ, RZ, -R21 ;  /* 0x000000ffff15e224 */ /* 0x000fe400078e0a15 */
[----:B------:R-:W-:Y:S01]  /*08c0*/  @!P4 IMAD.MOV R23, RZ, RZ, -R23 ;  /* 0x000000ffff17c224 */ /* 0x000fe200078e0a17 */
[----:B------:R-:W-:Y:S02]  /*08d0*/  @!P0 IADD3 R17, -R17, RZ, RZ ;  /* 0x000000ff11118210 */ /* 0x000fe40007ffe1ff */
[C---:B------:R-:W-:Y:S02]  /*08e0*/  SEL R6, R2.reuse, R3, !P1 ;  /* 0x0000000302067207 */ /* 0x040fe40004800000 */
[----:B------:R-:W-:-:S02]  /*08f0*/  SEL R12, R2, R17, !P1 ;  /* 0x00000011020c7207 */ /* 0x000fc40004800000 */
[C---:B------:R-:W-:Y:S02]  /*0900*/  SEL R14, R2.reuse, R21, !P1 ;  /* 0x00000015020e7207 */ /* 0x040fe40004800000 */
[----:B------:R-:W-:Y:S01]  /*0910*/  SEL R16, R2, R23, !P1 ;  /* 0x0000001702107207 */ /* 0x000fe20004800000 */
[--C-:B------:R-:W-:Y:S01]  /*0920*/  IMAD R2, R6, 0x400, R7.reuse ;  /* 0x0000040006027824 */ /* 0x100fe200078e0207 */
[----:B------:R-:W-:Y:S01]  /*0930*/  LEA R3, R12, R7, 0xa ;  /* 0x000000070c037211 */ /* 0x000fe200078e50ff */
[--C-:B------:R-:W-:Y:S02]  /*0940*/  IMAD R6, R14, 0x400, R7.reuse ;  /* 0x000004000e067824 */ /* 0x100fe400078e0207 */
[----:B------:R-:W-:Y:S01]  /*0950*/  IMAD R15, R16, 0x400, R7 ;  /* 0x00000400100f7824 */ /* 0x000fe200078e0207 */
[----:B------:R-:W-:Y:S01]  /*0960*/  LEA R3, R8, R3, 0x7 ;  /* 0x0000000308037211 */ /* 0x000fe200078e38ff */
[----:B------:R-:W-:Y:S02]  /*0970*/  IMAD R7, R11, 0x80, R2 ;  /* 0x000000800b077824 */ /* 0x000fe400078e0202 */
[----:B------:R-:W-:-:S02]  /*0980*/  IMAD R13, R9, 0x80, R6 ;  /* 0x00000080090d7824 */ /* 0x000fc400078e0206 */
[----:B------:R-:W-:Y:S02]  /*0990*/  IMAD R15, R10, 0x80, R15 ;  /* 0x000000800a0f7824 */ /* 0x000fe400078e020f */
[----:B-1----:R-:W-:-:S04]  /*09a0*/  IMAD.WIDE R6, R7, 0x2, R4 ;  /* 0x0000000207067825 */ /* 0x002fc800078e0204 */
[--C-:B------:R-:W-:Y:S02]  /*09b0*/  IMAD.WIDE R8, R3, 0x2, R4.reuse ;  /* 0x0000000203087825 */ /* 0x100fe400078e0204 */
[----:B------:R-:W1:Y:S02]  /*09c0*/  LDC.64 R2, c[0x0][0x218] ;  /* 0x00008600ff027b82 */ /* 0x000e640000000a00 */
[--C-:B------:R-:W-:Y:S02]  /*09d0*/  IMAD.WIDE R12, R13, 0x2, R4.reuse ;  /* 0x000000020d0c7825 */ /* 0x100fe400078e0204 */
[----:B------:R-:W2:Y:S02]  /*09e0*/  LDG.E.EL.128 R8, desc[UR4][R8.64] ;  /* 0x0000000408087981 */ /* 0x000ea4000c2e1d00 */
[----:B------:R-:W-:Y:S02]  /*09f0*/  IMAD.WIDE R16, R15, 0x2, R4 ;  /* 0x000000020f107825 */ /* 0x000fe400078e0204 */
[----:B------:R-:W3:Y:S04]  /*0a00*/  LDG.E.EL.128 R4, desc[UR4][R6.64] ;  /* 0x0000000406047981 */ /* 0x000ee8000c2e1d00 */
[----:B------:R-:W4:Y:S04]  /*0a10*/  LDG.E.EL.128 R12, desc[UR4][R12.64] ;  /* 0x000000040c0c7981 */ /* 0x000f28000c2e1d00 */
[----:B------:R-:W5:Y:S01]  /*0a20*/  LDG.E.EL.128 R16, desc[UR4][R16.64] ;  /* 0x0000000410107981 */ /* 0x000f62000c2e1d00 */
[----:B-1----:R-:W-:-:S05]  /*0a30*/  IMAD.WIDE R2, R0, 0x2, R2 ;  /* 0x0000000200027825 */ /* 0x002fca00078e0202 */
[----:B--2---:R-:W-:Y:S04]  /*0a40*/  STG.E.128 desc[UR4][R2.64+0x800], R8 ;  /* 0x0008000802007986 */ /* 0x004fe8000c101d04 */
[----:B---3--:R-:W-:Y:S04]  /*0a50*/  STG.E.128 desc[UR4][R2.64], R4 ;  /* 0x0000000402007986 */ /* 0x008fe8000c101d04 */
[----:B----4-:R-:W-:Y:S04]  /*0a60*/  STG.E.128 desc[UR4][R2.64+0x1000], R12 ;  /* 0x0010000c02007986 */ /* 0x010fe8000c101d04 */
[----:B-----5:R-:W-:Y:S01]  /*0a70*/  STG.E.128 desc[UR4][R2.64+0x1800], R16 ;  /* 0x0018001002007986 */ /* 0x020fe2000c101d04 */
[----:B------:R-:W-:Y:S05]  /*0a80*/  EXIT ;  /* 0x000000000000794d */ /* 0x000fea0003800000 */
.L_x_0:
[----:B------:R-:W-:-:S00]  /*0a90*/  BRA `(.L_x_0) ;  /* 0xfffffffc00fc7947 */ /* 0x000fc0000383ffff */
[----:B------:R-:W-:-:S00]  /*0aa0*/  NOP ;  /* 0x0000000000007918 */ /* 0x000fc00000000000 */
        /* <DEDUP_REMOVED lines=13> */
.L_x_1:


//--------------------- .nv.constant0.triton_poi_fused_clone_3 --------------------------
	.section	.nv.constant0.triton_poi_fused_clone_3,"a",@progbits
	.sectionflags	@""
	.align	4
.nv.constant0.triton_poi_fused_clone_3:
	.zero		568
